//
// Generated by NVIDIA NVVM Compiler
//
// Compiler Build ID: CL-36424714
// Cuda compilation tools, release 13.0, V13.0.88
// Based on NVVM 20.0.0
//

.version 9.0
.target sm_100
.address_size 64

	// .globl	_Z24CalculateHadamardProductPlS_i

.visible .entry _Z24CalculateHadamardProductPlS_i(
	.param .u64 .ptr .align 1 _Z24CalculateHadamardProductPlS_i_param_0,
	.param .u64 .ptr .align 1 _Z24CalculateHadamardProductPlS_i_param_1,
	.param .u32 _Z24CalculateHadamardProductPlS_i_param_2
)
{
	.reg .pred 	%p<2>;
	.reg .b32 	%r<15>;
	.reg .b64 	%rd<12>;

	ld.param.u64 	%rd1, [_Z24CalculateHadamardProductPlS_i_param_0];
	ld.param.u64 	%rd2, [_Z24CalculateHadamardProductPlS_i_param_1];
	ld.param.u32 	%r4, [_Z24CalculateHadamardProductPlS_i_param_2];
	mov.u32 	%r5, %ctaid.x;
	mov.u32 	%r6, %tid.x;
	mov.u32 	%r7, %ntid.x;
	mov.u32 	%r8, %ntid.y;
	mul.lo.s32 	%r9, %r7, %r8;
	mov.u32 	%r10, %ntid.z;
	mul.lo.s32 	%r11, %r9, %r10;
	mad.lo.s32 	%r3, %r11, %r5, %r6;
	div.u32 	%r1, %r3, %r4;
	mul.lo.s32 	%r12, %r1, %r4;
	sub.s32 	%r2, %r3, %r12;
	mul.lo.s32 	%r13, %r4, %r4;
	setp.ge.u32 	%p1, %r3, %r13;
	@%p1 bra 	$L__BB0_2;
	cvta.to.global.u64 	%rd3, %rd1;
	cvta.to.global.u64 	%rd4, %rd2;
	mul.wide.u32 	%rd5, %r3, 8;
	add.s64 	%rd6, %rd3, %rd5;
	ld.global.u64 	%rd7, [%rd6];
	mad.lo.s32 	%r14, %r2, %r4, %r1;
	mul.wide.u32 	%rd8, %r14, 8;
	add.s64 	%rd9, %rd4, %rd8;
	ld.global.u64 	%rd10, [%rd9];
	mul.lo.s64 	%rd11, %rd10, %rd7;
	st.global.u64 	[%rd6], %rd11;
$L__BB0_2:
	ret;

}
	// .globl	_Z16FindWeightMatrixPlS_i
.visible .entry _Z16FindWeightMatrixPlS_i(
	.param .u64 .ptr .align 1 _Z16FindWeightMatrixPlS_i_param_0,
	.param .u64 .ptr .align 1 _Z16FindWeightMatrixPlS_i_param_1,
	.param .u32 _Z16FindWeightMatrixPlS_i_param_2
)
{
	.reg .pred 	%p<3>;
	.reg .b32 	%r<12>;
	.reg .b64 	%rd<10>;

	ld.param.u64 	%rd3, [_Z16FindWeightMatrixPlS_i_param_0];
	ld.param.u64 	%rd4, [_Z16FindWeightMatrixPlS_i_param_1];
	ld.param.u32 	%r2, [_Z16FindWeightMatrixPlS_i_param_2];
	mov.u32 	%r3, %ctaid.x;
	mov.u32 	%r4, %tid.x;
	mov.u32 	%r5, %ntid.x;
	mov.u32 	%r6, %tid.y;
	mov.u32 	%r7, %ntid.y;
	mov.u32 	%r8, %ntid.z;
	mul.lo.s32 	%r9, %r8, %r7;
	mad.lo.s32 	%r10, %r9, %r3, %r4;
	mad.lo.s32 	%r1, %r10, %r5, %r6;
	mul.lo.s32 	%r11, %r2, %r2;
	setp.ge.u32 	%p1, %r1, %r11;
	@%p1 bra 	$L__BB1_3;
	cvta.to.global.u64 	%rd5, %rd4;
	cvta.to.global.u64 	%rd6, %rd3;
	mul.wide.u32 	%rd7, %r1, 8;
	add.s64 	%rd8, %rd5, %rd7;
	ld.global.u64 	%rd1, [%rd8];
	add.s64 	%rd2, %rd6, %rd7;
	ld.global.u64 	%rd9, [%rd2];
	setp.le.s64 	%p2, %rd1, %rd9;
	@%p2 bra 	$L__BB1_3;
	st.global.u64 	[%rd2], %rd1;
$L__BB1_3:
	ret;

}
	// .globl	_Z20CalculateFinalMatrixPlS_i
.visible .entry _Z20CalculateFinalMatrixPlS_i(
	.param .u64 .ptr .align 1 _Z20CalculateFinalMatrixPlS_i_param_0,
	.param .u64 .ptr .align 1 _Z20CalculateFinalMatrixPlS_i_param_1,
	.param .u32 _Z20CalculateFinalMatrixPlS_i_param_2
)
{
	.reg .pred 	%p<2>;
	.reg .b32 	%r<23>;
	.reg .b64 	%rd<12>;

	ld.param.u64 	%rd1, [_Z20CalculateFinalMatrixPlS_i_param_0];
	ld.param.u64 	%rd2, [_Z20CalculateFinalMatrixPlS_i_param_1];
	ld.param.u32 	%r4, [_Z20CalculateFinalMatrixPlS_i_param_2];
	mov.u32 	%r5, %ctaid.x;
	mov.u32 	%r6, %nctaid.y;
	mov.u32 	%r7, %ctaid.y;
	mad.lo.s32 	%r8, %r5, %r6, %r7;
	mov.u32 	%r9, %tid.x;
	mov.u32 	%r10, %ntid.x;
	mov.u32 	%r11, %tid.y;
	mov.u32 	%r12, %ntid.y;
	mov.u32 	%r13, %ntid.z;
	mul.lo.s32 	%r14, %r13, %r12;
	mad.lo.s32 	%r15, %r14, %r8, %r9;
	mad.lo.s32 	%r3, %r15, %r10, %r11;
	shl.b32 	%r16, %r4, 1;
	div.u32 	%r1, %r3, %r16;
	mul.lo.s32 	%r17, %r16, %r1;
	sub.s32 	%r2, %r3, %r17;
	mul.lo.s32 	%r18, %r4, %r4;
	shl.b32 	%r19, %r18, 2;
	setp.ge.u32 	%p1, %r3, %r19;
	@%p1 bra 	$L__BB2_2;
	cvta.to.global.u64 	%rd3, %rd1;
	cvta.to.global.u64 	%rd4, %rd2;
	rem.u32 	%r20, %r1, %r4;
	rem.u32 	%r21, %r2, %r4;
	mad.lo.s32 	%r22, %r20, %r4, %r21;
	mul.wide.u32 	%rd5, %r22, 8;
	add.s64 	%rd6, %rd3, %rd5;
	ld.global.u64 	%rd7, [%rd6];
	mul.wide.u32 	%rd8, %r3, 8;
	add.s64 	%rd9, %rd4, %rd8;
	ld.global.u64 	%rd10, [%rd9];
	mul.lo.s64 	%rd11, %rd10, %rd7;
	st.global.u64 	[%rd9], %rd11;
$L__BB2_2:
	ret;

}


// ===== COMPILED SASS (sm_100) =====

	.target	sm_100

	.elftype	@"ET_EXEC"


//--------------------- .note.nv.tkinfo           --------------------------
	.section	.note.nv.tkinfo,"",@"SHT_NOTE"
	.sectionflags	@"SHF_NOTE_NV_TKINFO"
	.tkinfo
        /*0018*/ 	.word	0x00000002
        /*0030*/ 	.string	""
        /*0030*/ 	.string	"ptxas"
        /*0030*/ 	.string	"Cuda compilation tools, release 13.0, V13.0.88"
        /*0030*/ 	.string	"Build cuda_13.0.r13.0/compiler.36424714_0"
        /*0030*/ 	.string	"-arch sm_100 -m 64 "



//--------------------- .note.nv.cuinfo           --------------------------
	.section	.note.nv.cuinfo,"",@"SHT_NOTE"
	.sectionflags	@"SHF_NOTE_NV_CUINFO"
        /*0018*/ 	.short	0x0002
        /*001a*/ 	.short	0x0064
        /*001c*/ 	.short	0x0082
	.zero		2


//--------------------- .nv.info                  --------------------------
	.section	.nv.info,"",@"SHT_CUDA_INFO"
	.align	4


	//----- nvinfo : EIATTR_REGCOUNT
	.align		4
        /*0000*/ 	.byte	0x04, 0x2f
        /*0002*/ 	.short	(.L_1 - .L_0)
	.align		4
.L_0:
        /*0004*/ 	.word	index@(_Z24CalculateHadamardProductPlS_i)
        /*0008*/ 	.word	0x0000000e


	//----- nvinfo : EIATTR_FRAME_SIZE
	.align		4
.L_1:
        /*000c*/ 	.byte	0x04, 0x11
        /*000e*/ 	.short	(.L_3 - .L_2)
	.align		4
.L_2:
        /*0010*/ 	.word	index@(_Z24CalculateHadamardProductPlS_i)
        /*0014*/ 	.word	0x00000000


	//----- nvinfo : EIATTR_REGCOUNT
	.align		4
.L_3:
        /*0018*/ 	.byte	0x04, 0x2f
        /*001a*/ 	.short	(.L_5 - .L_4)
	.align		4
.L_4:
        /*001c*/ 	.word	index@(_Z16FindWeightMatrixPlS_i)
        /*0020*/ 	.word	0x0000000a


	//----- nvinfo : EIATTR_FRAME_SIZE
	.align		4
.L_5:
        /*0024*/ 	.byte	0x04, 0x11
        /*0026*/ 	.short	(.L_7 - .L_6)
	.align		4
.L_6:
        /*0028*/ 	.word	index@(_Z16FindWeightMatrixPlS_i)
        /*002c*/ 	.word	0x00000000


	//----- nvinfo : EIATTR_REGCOUNT
	.align		4
.L_7:
        /*0030*/ 	.byte	0x04, 0x2f
        /*0032*/ 	.short	(.L_9 - .L_8)
	.align		4
.L_8:
        /*0034*/ 	.word	index@(_Z20CalculateFinalMatrixPlS_i)
        /*0038*/ 	.word	0x0000000c


	//----- nvinfo : EIATTR_FRAME_SIZE
	.align		4
.L_9:
        /*003c*/ 	.byte	0x04, 0x11
        /*003e*/ 	.short	(.L_11 - .L_10)
	.align		4
.L_10:
        /*0040*/ 	.word	index@(_Z20CalculateFinalMatrixPlS_i)
        /*0044*/ 	.word	0x00000000


	//----- nvinfo : EIATTR_MIN_STACK_SIZE
	.align		4
.L_11:
        /*0048*/ 	.byte	0x04, 0x12
        /*004a*/ 	.short	(.L_13 - .L_12)
	.align		4
.L_12:
        /*004c*/ 	.word	index@(_Z20CalculateFinalMatrixPlS_i)
        /*0050*/ 	.word	0x00000000


	//----- nvinfo : EIATTR_MIN_STACK_SIZE
	.align		4
.L_13:
        /*0054*/ 	.byte	0x04, 0x12
        /*0056*/ 	.short	(.L_15 - .L_14)
	.align		4
.L_14:
        /*0058*/ 	.word	index@(_Z16FindWeightMatrixPlS_i)
        /*005c*/ 	.word	0x00000000


	//----- nvinfo : EIATTR_MIN_STACK_SIZE
	.align		4
.L_15:
        /*0060*/ 	.byte	0x04, 0x12
        /*0062*/ 	.short	(.L_17 - .L_16)
	.align		4
.L_16:
        /*0064*/ 	.word	index@(_Z24CalculateHadamardProductPlS_i)
        /*0068*/ 	.word	0x00000000
.L_17:


//--------------------- .nv.compat                --------------------------
	.section	.nv.compat,"",@"SHT_CUDA_COMPAT_INFO"
	.align	4
        /*0000*/ 	.byte	0x02, 0x09, 0x00, 0x00, 0x02, 0x02, 0x01, 0x00, 0x02, 0x05, 0x05, 0x00, 0x03, 0x07, 0x01, 0x01
        /*0010*/ 	.byte	0x02, 0x03, 0x00, 0x00, 0x02, 0x06, 0x01, 0x00, 0x04, 0x0b, 0x08, 0x00, 0x09, 0x00, 0x00, 0x00
        /*0020*/ 	.byte	0x00, 0x00, 0x00, 0x00


//--------------------- .nv.info._Z20CalculateFinalMatrixPlS_i --------------------------
	.section	.nv.info._Z20CalculateFinalMatrixPlS_i,"",@"SHT_CUDA_INFO"
	.sectionflags	@""
	.align	4


	//----- nvinfo : EIATTR_CUDA_API_VERSION
	.align		4
        /*0000*/ 	.byte	0x04, 0x37
        /*0002*/ 	.short	(.L_19 - .L_18)
.L_18:
        /*0004*/ 	.word	0x00000082


	//----- nvinfo : EIATTR_KPARAM_INFO
	.align		4
.L_19:
        /*0008*/ 	.byte	0x04, 0x17
        /*000a*/ 	.short	(.L_21 - .L_20)
.L_20:
        /*000c*/ 	.word	0x00000000
        /*0010*/ 	.short	0x0002
        /*0012*/ 	.short	0x0010
        /*0014*/ 	.byte	0x00, 0xf0, 0x11, 0x00


	//----- nvinfo : EIATTR_KPARAM_INFO
	.align		4
.L_21:
        /*0018*/ 	.byte	0x04, 0x17
        /*001a*/ 	.short	(.L_23 - .L_22)
.L_22:
        /*001c*/ 	.word	0x00000000
        /*0020*/ 	.short	0x0001
        /*0022*/ 	.short	0x0008
        /*0024*/ 	.byte	0x00, 0xf5, 0x21, 0x00


	//----- nvinfo : EIATTR_KPARAM_INFO
	.align		4
.L_23:
        /*0028*/ 	.byte	0x04, 0x17
        /*002a*/ 	.short	(.L_25 - .L_24)
.L_24:
        /*002c*/ 	.word	0x00000000
        /*0030*/ 	.short	0x0000
        /*0032*/ 	.short	0x0000
        /*0034*/ 	.byte	0x00, 0xf5, 0x21, 0x00


	//----- nvinfo : EIATTR_SPARSE_MMA_MASK
	.align		4
.L_25:
        /*0038*/ 	.byte	0x03, 0x50
        /*003a*/ 	.short	0x0000


	//----- nvinfo : EIATTR_MAXREG_COUNT
	.align		4
        /*003c*/ 	.byte	0x03, 0x1b
        /*003e*/ 	.short	0x00ff


	//----- nvinfo : EIATTR_MERCURY_ISA_VERSION
	.align		4
        /*0040*/ 	.byte	0x03, 0x5f
        /*0042*/ 	.short	0x0101


	//----- nvinfo : EIATTR_VRC_CTA_INIT_COUNT
	.align		4
        /*0044*/ 	.byte	0x02, 0x4a
	.zero		1
	.zero		1


	//----- nvinfo : EIATTR_EXIT_INSTR_OFFSETS
	.align		4
        /*0048*/ 	.byte	0x04, 0x1c
        /*004a*/ 	.short	(.L_27 - .L_26)


	//   ....[0]....
.L_26:
        /*004c*/ 	.word	0x00000250


	//   ....[1]....
        /*0050*/ 	.word	0x000004e0


	//----- nvinfo : EIATTR_CBANK_PARAM_SIZE
	.align		4
.L_27:
        /*0054*/ 	.byte	0x03, 0x19
        /*0056*/ 	.short	0x0014


	//----- nvinfo : EIATTR_PARAM_CBANK
	.align		4
        /*0058*/ 	.byte	0x04, 0x0a
        /*005a*/ 	.short	(.L_29 - .L_28)
	.align		4
.L_28:
        /*005c*/ 	.word	index@(.nv.constant0._Z20CalculateFinalMatrixPlS_i)
        /*0060*/ 	.short	0x0380
        /*0062*/ 	.short	0x0014


	//----- nvinfo : EIATTR_SW_WAR
	.align		4
.L_29:
        /*0064*/ 	.byte	0x04, 0x36
        /*0066*/ 	.short	(.L_31 - .L_30)
.L_30:
        /*0068*/ 	.word	0x00000008
.L_31:


//--------------------- .nv.info._Z16FindWeightMatrixPlS_i --------------------------
	.section	.nv.info._Z16FindWeightMatrixPlS_i,"",@"SHT_CUDA_INFO"
	.sectionflags	@""
	.align	4


	//----- nvinfo : EIATTR_CUDA_API_VERSION
	.align		4
        /*0000*/ 	.byte	0x04, 0x37
        /*0002*/ 	.short	(.L_33 - .L_32)
.L_32:
        /*0004*/ 	.word	0x00000082


	//----- nvinfo : EIATTR_KPARAM_INFO
	.align		4
.L_33:
        /*0008*/ 	.byte	0x04, 0x17
        /*000a*/ 	.short	(.L_35 - .L_34)
.L_34:
        /*000c*/ 	.word	0x00000000
        /*0010*/ 	.short	0x0002
        /*0012*/ 	.short	0x0010
        /*0014*/ 	.byte	0x00, 0xf0, 0x11, 0x00


	//----- nvinfo : EIATTR_KPARAM_INFO
	.align		4
.L_35:
        /*0018*/ 	.byte	0x04, 0x17
        /*001a*/ 	.short	(.L_37 - .L_36)
.L_36:
        /*001c*/ 	.word	0x00000000
        /*0020*/ 	.short	0x0001
        /*0022*/ 	.short	0x0008
        /*0024*/ 	.byte	0x00, 0xf5, 0x21, 0x00


	//----- nvinfo : EIATTR_KPARAM_INFO
	.align		4
.L_37:
        /*0028*/ 	.byte	0x04, 0x17
        /*002a*/ 	.short	(.L_39 - .L_38)
.L_38:
        /*002c*/ 	.word	0x00000000
        /*0030*/ 	.short	0x0000
        /*0032*/ 	.short	0x0000
        /*0034*/ 	.byte	0x00, 0xf5, 0x21, 0x00


	//----- nvinfo : EIATTR_SPARSE_MMA_MASK
	.align		4
.L_39:
        /*0038*/ 	.byte	0x03, 0x50
        /*003a*/ 	.short	0x0000


	//----- nvinfo : EIATTR_MAXREG_COUNT
	.align		4
        /*003c*/ 	.byte	0x03, 0x1b
        /*003e*/ 	.short	0x00ff


	//----- nvinfo : EIATTR_MERCURY_ISA_VERSION
	.align		4
        /*0040*/ 	.byte	0x03, 0x5f
        /*0042*/ 	.short	0x0101


	//----- nvinfo : EIATTR_VRC_CTA_INIT_COUNT
	.align		4
        /*0044*/ 	.byte	0x02, 0x4a
	.zero		1
	.zero		1


	//----- nvinfo : EIATTR_EXIT_INSTR_OFFSETS
	.align		4
        /*0048*/ 	.byte	0x04, 0x1c
        /*004a*/ 	.short	(.L_41 - .L_40)


	//   ....[0]....
.L_40:
        /*004c*/ 	.word	0x000000d0


	//   ....[1]....
        /*0050*/ 	.word	0x00000170


	//   ....[2]....
        /*0054*/ 	.word	0x00000190


	//----- nvinfo : EIATTR_CBANK_PARAM_SIZE
	.align		4
.L_41:
        /*0058*/ 	.byte	0x03, 0x19
        /*005a*/ 	.short	0x0014


	//----- nvinfo : EIATTR_PARAM_CBANK
	.align		4
        /*005c*/ 	.byte	0x04, 0x0a
        /*005e*/ 	.short	(.L_43 - .L_42)
	.align		4
.L_42:
        /*0060*/ 	.word	index@(.nv.constant0._Z16FindWeightMatrixPlS_i)
        /*0064*/ 	.short	0x0380
        /*0066*/ 	.short	0x0014


	//----- nvinfo : EIATTR_SW_WAR
	.align		4
.L_43:
        /*0068*/ 	.byte	0x04, 0x36
        /*006a*/ 	.short	(.L_45 - .L_44)
.L_44:
        /*006c*/ 	.word	0x00000008
.L_45:


//--------------------- .nv.info._Z24CalculateHadamardProductPlS_i --------------------------
	.section	.nv.info._Z24CalculateHadamardProductPlS_i,"",@"SHT_CUDA_INFO"
	.sectionflags	@""
	.align	4


	//----- nvinfo : EIATTR_CUDA_API_VERSION
	.align		4
        /*0000*/ 	.byte	0x04, 0x37
        /*0002*/ 	.short	(.L_47 - .L_46)
.L_46:
        /*0004*/ 	.word	0x00000082


	//----- nvinfo : EIATTR_KPARAM_INFO
	.align		4
.L_47:
        /*0008*/ 	.byte	0x04, 0x17
        /*000a*/ 	.short	(.L_49 - .L_48)
.L_48:
        /*000c*/ 	.word	0x00000000
        /*0010*/ 	.short	0x0002
        /*0012*/ 	.short	0x0010
        /*0014*/ 	.byte	0x00, 0xf0, 0x11, 0x00


	//----- nvinfo : EIATTR_KPARAM_INFO
	.align		4
.L_49:
        /*0018*/ 	.byte	0x04, 0x17
        /*001a*/ 	.short	(.L_51 - .L_50)
.L_50:
        /*001c*/ 	.word	0x00000000
        /*0020*/ 	.short	0x0001
        /*0022*/ 	.short	0x0008
        /*0024*/ 	.byte	0x00, 0xf5, 0x21, 0x00


	//----- nvinfo : EIATTR_KPARAM_INFO
	.align		4
.L_51:
        /*0028*/ 	.byte	0x04, 0x17
        /*002a*/ 	.short	(.L_53 - .L_52)
.L_52:
        /*002c*/ 	.word	0x00000000
        /*0030*/ 	.short	0x0000
        /*0032*/ 	.short	0x0000
        /*0034*/ 	.byte	0x00, 0xf5, 0x21, 0x00


	//----- nvinfo : EIATTR_SPARSE_MMA_MASK
	.align		4
.L_53:
        /*0038*/ 	.byte	0x03, 0x50
        /*003a*/ 	.short	0x0000


	//----- nvinfo : EIATTR_MAXREG_COUNT
	.align		4
        /*003c*/ 	.byte	0x03, 0x1b
        /*003e*/ 	.short	0x00ff


	//----- nvinfo : EIATTR_MERCURY_ISA_VERSION
	.align		4
        /*0040*/ 	.byte	0x03, 0x5f
        /*0042*/ 	.short	0x0101


	//----- nvinfo : EIATTR_VRC_CTA_INIT_COUNT
	.align		4
        /*0044*/ 	.byte	0x02, 0x4a
	.zero		1
	.zero		1


	//----- nvinfo : EIATTR_EXIT_INSTR_OFFSETS
	.align		4
        /*0048*/ 	.byte	0x04, 0x1c
        /*004a*/ 	.short	(.L_55 - .L_54)


	//   ....[0]....
.L_54:
        /*004c*/ 	.word	0x000001e0


	//   ....[1]....
        /*0050*/ 	.word	0x000002e0


	//----- nvinfo : EIATTR_CBANK_PARAM_SIZE
	.align		4
.L_55:
        /*0054*/ 	.byte	0x03, 0x19
        /*0056*/ 	.short	0x0014


	//----- nvinfo : EIATTR_PARAM_CBANK
	.align		4
        /*0058*/ 	.byte	0x04, 0x0a
        /*005a*/ 	.short	(.L_57 - .L_56)
	.align		4
.L_56:
        /*005c*/ 	.word	index@(.nv.constant0._Z24CalculateHadamardProductPlS_i)
        /*0060*/ 	.short	0x0380
        /*0062*/ 	.short	0x0014


	//----- nvinfo : EIATTR_SW_WAR
	.align		4
.L_57:
        /*0064*/ 	.byte	0x04, 0x36
        /*0066*/ 	.short	(.L_59 - .L_58)
.L_58:
        /*0068*/ 	.word	0x00000008
.L_59:


//--------------------- .nv.callgraph             --------------------------
	.section	.nv.callgraph,"",@"SHT_CUDA_CALLGRAPH"
	.align	4
	.sectionentsize	8
	.align		4
        /*0000*/ 	.word	0x00000000
	.align		4
        /*0004*/ 	.word	0xffffffff
	.align		4
        /*0008*/ 	.word	0x00000000
	.align		4
        /*000c*/ 	.word	0xfffffffe
	.align		4
        /*0010*/ 	.word	0x00000000
	.align		4
        /*0014*/ 	.word	0xfffffffd
	.align		4
        /*0018*/ 	.word	0x00000000
	.align		4
        /*001c*/ 	.word	0xfffffffc


//--------------------- .text._Z20CalculateFinalMatrixPlS_i --------------------------
	.section	.text._Z20CalculateFinalMatrixPlS_i,"ax",@progbits
	.align	128
        .global         _Z20CalculateFinalMatrixPlS_i
        .type           _Z20CalculateFinalMatrixPlS_i,@function
        .size           _Z20CalculateFinalMatrixPlS_i,(.L_x_3 - _Z20CalculateFinalMatrixPlS_i)
        .other          _Z20CalculateFinalMatrixPlS_i,@"STO_CUDA_ENTRY STV_DEFAULT"
_Z20CalculateFinalMatrixPlS_i:
.text._Z20CalculateFinalMatrixPlS_i:
[----:B------:R-:W-:Y:S01]  /*0000*/  LDC R1, c[0x0][0x37c] ;  /* 0x0000df00ff017b82 */ /* 0x000fe20000000800 */
[----:B------:R-:W0:Y:S01]  /*0010*/  LDCU UR10, c[0x0][0x390] ;  /* 0x00007200ff0a77ac */ /* 0x000e220008000800 */
[----:B------:R-:W1:Y:S06]  /*0020*/  S2R R5, SR_TID.X ;  /* 0x0000000000057919 */ /* 0x000e6c0000002100 */
[----:B------:R-:W-:Y:S01]  /*0030*/  S2UR UR4, SR_CTAID.X ;  /* 0x00000000000479c3 */ /* 0x000fe20000002500 */
[----:B------:R-:W2:Y:S01]  /*0040*/  LDCU UR5, c[0x0][0x374] ;  /* 0x00006e80ff0577ac */ /* 0x000ea20008000800 */
[----:B------:R-:W3:Y:S01]  /*0050*/  S2R R7, SR_TID.Y ;  /* 0x0000000000077919 */ /* 0x000ee20000002200 */
[----:B------:R-:W3:Y:S05]  /*0060*/  LDCU UR8, c[0x0][0x360] ;  /* 0x00006c00ff0877ac */ /* 0x000eea0008000800 */
[----:B------:R-:W2:Y:S01]  /*0070*/  S2UR UR6, SR_CTAID.Y ;  /* 0x00000000000679c3 */ /* 0x000ea20000002600 */
[----:B------:R-:W4:Y:S01]  /*0080*/  LDCU UR9, c[0x0][0x364] ;  /* 0x00006c80ff0977ac */ /* 0x000f220008000800 */
[----:B0-----:R-:W-:-:S06]  /*0090*/  USHF.L.U32 UR7, UR10, 0x1, URZ ;  /* 0x000000010a077899 */ /* 0x001fcc00080006ff */
[----:B------:R-:W4:Y:S01]  /*00a0*/  LDC R4, c[0x0][0x368] ;  /* 0x0000da00ff047b82 */ /* 0x000f220000000800 */
[----:B------:R-:W-:Y:S02]  /*00b0*/  IADD3 R9, PT, PT, RZ, -UR7, RZ ;  /* 0x80000007ff097c10 */ /* 0x000fe4000fffe0ff */
[----:B------:R-:W-:Y:S01]  /*00c0*/  ISETP.NE.U32.AND P2, PT, RZ, UR7, PT ;  /* 0x00000007ff007c0c */ /* 0x000fe2000bf45070 */
[----:B------:R-:W0:Y:S01]  /*00d0*/  I2F.U32.RP R0, UR7 ;  /* 0x0000000700007d06 */ /* 0x000e220008209000 */
[----:B--2---:R-:W-:Y:S02]  /*00e0*/  UIMAD UR4, UR4, UR5, UR6 ;  /* 0x00000005040472a4 */ /* 0x004fe4000f8e0206 */
[----:B------:R-:W-:-:S05]  /*00f0*/  UIADD3 UR6, UPT, UPT, -UR7, URZ, URZ ;  /* 0x000000ff07067290 */ /* 0x000fca000fffe1ff */
[----:B0-----:R-:W0:Y:S02]  /*0100*/  MUFU.RCP R0, R0 ;  /* 0x0000000000007308 */ /* 0x001e240000001000 */
[----:B0-----:R-:W-:Y:S01]  /*0110*/  IADD3 R2, PT, PT, R0, 0xffffffe, RZ ;  /* 0x0ffffffe00027810 */ /* 0x001fe20007ffe0ff */
[----:B----4-:R-:W-:-:S05]  /*0120*/  IMAD R0, R4, UR9, RZ ;  /* 0x0000000904007c24 */ /* 0x010fca000f8e02ff */
[----:B------:R0:W2:Y:S01]  /*0130*/  F2I.FTZ.U32.TRUNC.NTZ R3, R2 ;  /* 0x0000000200037305 */ /* 0x0000a2000021f000 */
[----:B-1----:R-:W-:Y:S01]  /*0140*/  IMAD R0, R0, UR4, R5 ;  /* 0x0000000400007c24 */ /* 0x002fe2000f8e0205 */
[----:B------:R-:W-:-:S03]  /*0150*/  UIMAD UR4, UR10, UR10, URZ ;  /* 0x0000000a0a0472a4 */ /* 0x000fc6000f8e02ff */
[----:B---3--:R-:W-:Y:S01]  /*0160*/  IMAD R7, R0, UR8, R7 ;  /* 0x0000000800077c24 */ /* 0x008fe2000f8e0207 */
[----:B------:R-:W-:Y:S01]  /*0170*/  USHF.L.U32 UR4, UR4, 0x2, URZ ;  /* 0x0000000204047899 */ /* 0x000fe200080006ff */
[----:B0-----:R-:W-:-:S05]  /*0180*/  IMAD.MOV.U32 R2, RZ, RZ, RZ ;  /* 0x000000ffff027224 */ /* 0x001fca00078e00ff */
[----:B------:R-:W-:Y:S01]  /*0190*/  ISETP.GE.U32.AND P3, PT, R7, UR4, PT ;  /* 0x0000000407007c0c */ /* 0x000fe2000bf66070 */
[----:B--2---:R-:W-:-:S04]  /*01a0*/  IMAD R9, R9, R3, RZ ;  /* 0x0000000309097224 */ /* 0x004fc800078e02ff */
[----:B------:R-:W-:-:S06]  /*01b0*/  IMAD.HI.U32 R4, R3, R9, R2 ;  /* 0x0000000903047227 */ /* 0x000fcc00078e0002 */
[----:B------:R-:W-:-:S05]  /*01c0*/  IMAD.HI.U32 R4, R4, R7, RZ ;  /* 0x0000000704047227 */ /* 0x000fca00078e00ff */
[----:B------:R-:W-:-:S05]  /*01d0*/  IADD3 R0, PT, PT, -R4, RZ, RZ ;  /* 0x000000ff04007210 */ /* 0x000fca0007ffe1ff */
[----:B------:R-:W-:-:S05]  /*01e0*/  IMAD R0, R0, UR7, R7 ;  /* 0x0000000700007c24 */ /* 0x000fca000f8e0207 */
[----:B------:R-:W-:-:S13]  /*01f0*/  ISETP.GE.U32.AND P0, PT, R0, UR7, PT ;  /* 0x0000000700007c0c */ /* 0x000fda000bf06070 */
[----:B------:R-:W-:Y:S01]  /*0200*/  @P0 IADD3 R0, PT, PT, R0, -UR7, RZ ;  /* 0x8000000700000c10 */ /* 0x000fe2000fffe0ff */
[----:B------:R-:W-:-:S03]  /*0210*/  @P0 VIADD R4, R4, 0x1 ;  /* 0x0000000104040836 */ /* 0x000fc60000000000 */
[----:B------:R-:W-:-:S13]  /*0220*/  ISETP.GE.U32.AND P1, PT, R0, UR7, PT ;  /* 0x0000000700007c0c */ /* 0x000fda000bf26070 */
[----:B------:R-:W-:Y:S02]  /*0230*/  @P1 IADD3 R4, PT, PT, R4, 0x1, RZ ;  /* 0x0000000104041810 */ /* 0x000fe40007ffe0ff */
[----:B------:R-:W-:Y:S01]  /*0240*/  @!P2 LOP3.LUT R4, RZ, UR7, RZ, 0x33, !PT ;  /* 0x00000007ff04ac12 */ /* 0x000fe2000f8e33ff */
[----:B------:R-:W-:Y:S06]  /*0250*/  @P3 EXIT ;  /* 0x000000000000394d */ /* 0x000fec0003800000 */
[----:B------:R-:W0:Y:S01]  /*0260*/  I2F.U32.RP R5, UR10 ;  /* 0x0000000a00057d06 */ /* 0x000e220008209000 */
[----:B------:R-:W-:Y:S01]  /*0270*/  IMAD R0, R4, UR6, R7 ;  /* 0x0000000604007c24 */ /* 0x000fe2000f8e0207 */
[----:B------:R-:W1:Y:S06]  /*0280*/  LDCU.64 UR4, c[0x0][0x358] ;  /* 0x00006b00ff0477ac */ /* 0x000e6c0008000a00 */
[----:B0-----:R-:W0:Y:S02]  /*0290*/  MUFU.RCP R5, R5 ;  /* 0x0000000500057308 */ /* 0x001e240000001000 */
[----:B0-----:R-:W-:-:S06]  /*02a0*/  IADD3 R2, PT, PT, R5, 0xffffffe, RZ ;  /* 0x0ffffffe05027810 */ /* 0x001fcc0007ffe0ff */
[----:B------:R0:W2:Y:S02]  /*02b0*/  F2I.FTZ.U32.TRUNC.NTZ R3, R2 ;  /* 0x0000000200037305 */ /* 0x0000a4000021f000 */
[----:B0-----:R-:W-:Y:S02]  /*02c0*/  HFMA2 R2, -RZ, RZ, 0, 0 ;  /* 0x00000000ff027431 */ /* 0x001fe400000001ff */
[----:B--2---:R-:W-:-:S04]  /*02d0*/  IMAD.MOV R9, RZ, RZ, -R3 ;  /* 0x000000ffff097224 */ /* 0x004fc800078e0a03 */
[----:B------:R-:W-:-:S04]  /*02e0*/  IMAD R9, R9, UR10, RZ ;  /* 0x0000000a09097c24 */ /* 0x000fc8000f8e02ff */
[----:B------:R-:W-:Y:S01]  /*02f0*/  IMAD.HI.U32 R3, R3, R9, R2 ;  /* 0x0000000903037227 */ /* 0x000fe200078e0002 */
[----:B------:R-:W-:-:S05]  /*0300*/  LOP3.LUT R9, RZ, UR10, RZ, 0x33, !PT ;  /* 0x0000000aff097c12 */ /* 0x000fca000f8e33ff */
[----:B------:R-:W-:-:S04]  /*0310*/  IMAD.HI.U32 R6, R3, R4, RZ ;  /* 0x0000000403067227 */ /* 0x000fc800078e00ff */
[----:B------:R-:W-:Y:S01]  /*0320*/  IMAD.HI.U32 R3, R3, R0, RZ ;  /* 0x0000000003037227 */ /* 0x000fe200078e00ff */
[----:B------:R-:W-:-:S03]  /*0330*/  IADD3 R5, PT, PT, -R6, RZ, RZ ;  /* 0x000000ff06057210 */ /* 0x000fc60007ffe1ff */
[----:B------:R-:W-:Y:S02]  /*0340*/  IMAD.MOV R3, RZ, RZ, -R3 ;  /* 0x000000ffff037224 */ /* 0x000fe400078e0a03 */
[----:B------:R-:W-:Y:S02]  /*0350*/  IMAD R6, R5, UR10, R4 ;  /* 0x0000000a05067c24 */ /* 0x000fe4000f8e0204 */
[----:B------:R-:W-:Y:S01]  /*0360*/  IMAD R0, R3, UR10, R0 ;  /* 0x0000000a03007c24 */ /* 0x000fe2000f8e0200 */
[----:B------:R-:W0:Y:S02]  /*0370*/  LDC.64 R4, c[0x0][0x388] ;  /* 0x0000e200ff047b82 */ /* 0x000e240000000a00 */
[----:B------:R-:W-:Y:S02]  /*0380*/  ISETP.GE.U32.AND P0, PT, R6, UR10, PT ;  /* 0x0000000a06007c0c */ /* 0x000fe4000bf06070 */
[----:B------:R-:W-:-:S04]  /*0390*/  ISETP.GE.U32.AND P1, PT, R0, UR10, PT ;  /* 0x0000000a00007c0c */ /* 0x000fc8000bf26070 */
[----:B------:R-:W2:Y:S07]  /*03a0*/  LDC.64 R2, c[0x0][0x380] ;  /* 0x0000e000ff027b82 */ /* 0x000eae0000000a00 */
[----:B------:R-:W-:Y:S02]  /*03b0*/  @P0 IADD3 R6, PT, PT, R6, -UR10, RZ ;  /* 0x8000000a06060c10 */ /* 0x000fe4000fffe0ff */
[----:B------:R-:W-:Y:S02]  /*03c0*/  @P1 IADD3 R0, PT, PT, R0, -UR10, RZ ;  /* 0x8000000a00001c10 */ /* 0x000fe4000fffe0ff */
[----:B------:R-:W-:-:S02]  /*03d0*/  ISETP.GE.U32.AND P0, PT, R6, UR10, PT ;  /* 0x0000000a06007c0c */ /* 0x000fc4000bf06070 */
[----:B------:R-:W-:Y:S02]  /*03e0*/  ISETP.GE.U32.AND P2, PT, R0, UR10, PT ;  /* 0x0000000a00007c0c */ /* 0x000fe4000bf46070 */
[----:B------:R-:W-:Y:S01]  /*03f0*/  ISETP.NE.U32.AND P1, PT, RZ, UR10, PT ;  /* 0x0000000aff007c0c */ /* 0x000fe2000bf25070 */
[----:B0-----:R-:W-:-:S08]  /*0400*/  IMAD.WIDE.U32 R4, R7, 0x8, R4 ;  /* 0x0000000807047825 */ /* 0x001fd000078e0004 */
[----:B------:R-:W-:Y:S02]  /*0410*/  @P0 VIADD R6, R6, -UR10 ;  /* 0x8000000a06060c36 */ /* 0x000fe40008000000 */
[----:B------:R-:W-:-:S03]  /*0420*/  @P2 IADD3 R0, PT, PT, R0, -UR10, RZ ;  /* 0x8000000a00002c10 */ /* 0x000fc6000fffe0ff */
[C---:B------:R-:W-:Y:S02]  /*0430*/  SEL R6, R9.reuse, R6, !P1 ;  /* 0x0000000609067207 */ /* 0x040fe40004800000 */
[----:B------:R-:W-:-:S05]  /*0440*/  SEL R9, R9, R0, !P1 ;  /* 0x0000000009097207 */ /* 0x000fca0004800000 */
[----:B------:R-:W-:Y:S02]  /*0450*/  IMAD R9, R6, UR10, R9 ;  /* 0x0000000a06097c24 */ /* 0x000fe4000f8e0209 */
[----:B-1----:R-:W3:Y:S02]  /*0460*/  LDG.E.64 R6, desc[UR4][R4.64] ;  /* 0x0000000404067981 */ /* 0x002ee4000c1e1b00 */
[----:B--2---:R-:W-:-:S06]  /*0470*/  IMAD.WIDE.U32 R2, R9, 0x8, R2 ;  /* 0x0000000809027825 */ /* 0x004fcc00078e0002 */
[----:B------:R-:W3:Y:S02]  /*0480*/  LDG.E.64 R2, desc[UR4][R2.64] ;  /* 0x0000000402027981 */ /* 0x000ee4000c1e1b00 */
[-C--:B---3--:R-:W-:Y:S02]  /*0490*/  IMAD R7, R7, R2.reuse, RZ ;  /* 0x0000000207077224 */ /* 0x088fe400078e02ff */
[----:B------:R-:W-:-:S04]  /*04a0*/  IMAD.WIDE.U32 R8, R6, R2, RZ ;  /* 0x0000000206087225 */ /* 0x000fc800078e00ff */
[----:B------:R-:W-:-:S05]  /*04b0*/  IMAD R7, R3, R6, R7 ;  /* 0x0000000603077224 */ /* 0x000fca00078e0207 */
[----:B------:R-:W-:-:S05]  /*04c0*/  IADD3 R9, PT, PT, R9, R7, RZ ;  /* 0x0000000709097210 */ /* 0x000fca0007ffe0ff */
[----:B------:R-:W-:Y:S01]  /*04d0*/  STG.E.64 desc[UR4][R4.64], R8 ;  /* 0x0000000804007986 */ /* 0x000fe2000c101b04 */
[----:B------:R-:W-:Y:S05]  /*04e0*/  EXIT ;  /* 0x000000000000794d */ /* 0x000fea0003800000 */
.L_x_0:
[----:B------:R-:W-:-:S00]  /*04f0*/  BRA `(.L_x_0) ;  /* 0xfffffffc00fc7947 */ /* 0x000fc0000383ffff */
[----:B------:R-:W-:-:S00]  /*0500*/  NOP ;  /* 0x0000000000007918 */ /* 0x000fc00000000000 */
[----:B------:R-:W-:-:S00]  /*0510*/  NOP ;  /* 0x0000000000007918 */ /* 0x000fc00000000000 */
[----:B------:R-:W-:-:S00]  /*0520*/  NOP ;  /* 0x0000000000007918 */ /* 0x000fc00000000000 */
[----:B------:R-:W-:-:S00]  /*0530*/  NOP ;  /* 0x0000000000007918 */ /* 0x000fc00000000000 */
[----:B------:R-:W-:-:S00]  /*0540*/  NOP ;  /* 0x0000000000007918 */ /* 0x000fc00000000000 */
[----:B------:R-:W-:-:S00]  /*0550*/  NOP ;  /* 0x0000000000007918 */ /* 0x000fc00000000000 */
[----:B------:R-:W-:-:S00]  /*0560*/  NOP ;  /* 0x0000000000007918 */ /* 0x000fc00000000000 */
[----:B------:R-:W-:-:S00]  /*0570*/  NOP ;  /* 0x0000000000007918 */ /* 0x000fc00000000000 */
.L_x_3:


//--------------------- .text._Z16FindWeightMatrixPlS_i --------------------------
	.section	.text._Z16FindWeightMatrixPlS_i,"ax",@progbits
	.align	128
        .global         _Z16FindWeightMatrixPlS_i
        .type           _Z16FindWeightMatrixPlS_i,@function
        .size           _Z16FindWeightMatrixPlS_i,(.L_x_4 - _Z16FindWeightMatrixPlS_i)
        .other          _Z16FindWeightMatrixPlS_i,@"STO_CUDA_ENTRY STV_DEFAULT"
_Z16FindWeightMatrixPlS_i:
.text._Z16FindWeightMatrixPlS_i:
[----:B------:R-:W-:Y:S01]  /*0000*/  LDC R1, c[0x0][0x37c] ;  /* 0x0000df00ff017b82 */ /* 0x000fe20000000800 */
[----:B------:R-:W0:Y:S01]  /*0010*/  S2R R3, SR_TID.X ;  /* 0x0000000000037919 */ /* 0x000e220000002100 */
[----:B------:R-:W1:Y:S06]  /*0020*/  LDCU UR6, c[0x0][0x360] ;  /* 0x00006c00ff0677ac */ /* 0x000e6c0008000800 */
[----:B------:R-:W0:Y:S01]  /*0030*/  S2UR UR5, SR_CTAID.X ;  /* 0x00000000000579c3 */ /* 0x000e220000002500 */
[----:B------:R-:W1:Y:S01]  /*0040*/  S2R R7, SR_TID.Y ;  /* 0x0000000000077919 */ /* 0x000e620000002200 */
[----:B------:R-:W2:Y:S01]  /*0050*/  LDCU UR7, c[0x0][0x364] ;  /* 0x00006c80ff0777ac */ /* 0x000ea20008000800 */
[----:B------:R-:W3:Y:S05]  /*0060*/  LDCU UR4, c[0x0][0x390] ;  /* 0x00007200ff0477ac */ /* 0x000eea0008000800 */
[----:B------:R-:W2:Y:S01]  /*0070*/  LDC R0, c[0x0][0x368] ;  /* 0x0000da00ff007b82 */ /* 0x000ea20000000800 */
[----:B---3--:R-:W-:Y:S01]  /*0080*/  UIMAD UR4, UR4, UR4, URZ ;  /* 0x00000004040472a4 */ /* 0x008fe2000f8e02ff */
[----:B--2---:R-:W-:-:S04]  /*0090*/  IMAD R0, R0, UR7, RZ ;  /* 0x0000000700007c24 */ /* 0x004fc8000f8e02ff */
[----:B0-----:R-:W-:-:S04]  /*00a0*/  IMAD R0, R0, UR5, R3 ;  /* 0x0000000500007c24 */ /* 0x001fc8000f8e0203 */
[----:B-1----:R-:W-:-:S05]  /*00b0*/  IMAD R7, R0, UR6, R7 ;  /* 0x0000000600077c24 */ /* 0x002fca000f8e0207 */
[----:B------:R-:W-:-:S13]  /*00c0*/  ISETP.GE.U32.AND P0, PT, R7, UR4, PT ;  /* 0x0000000407007c0c */ /* 0x000fda000bf06070 */
[----:B------:R-:W-:Y:S05]  /*00d0*/  @P0 EXIT ;  /* 0x000000000000094d */ /* 0x000fea0003800000 */
[----:B------:R-:W0:Y:S01]  /*00e0*/  LDC.64 R2, c[0x0][0x388] ;  /* 0x0000e200ff027b82 */ /* 0x000e220000000a00 */
[----:B------:R-:W1:Y:S07]  /*00f0*/  LDCU.64 UR4, c[0x0][0x358] ;  /* 0x00006b00ff0477ac */ /* 0x000e6e0008000a00 */
[----:B------:R-:W2:Y:S01]  /*0100*/  LDC.64 R4, c[0x0][0x380] ;  /* 0x0000e000ff047b82 */ /* 0x000ea20000000a00 */
[----:B0-----:R-:W-:-:S06]  /*0110*/  IMAD.WIDE.U32 R2, R7, 0x8, R2 ;  /* 0x0000000807027825 */ /* 0x001fcc00078e0002 */
[----:B-1----:R-:W3:Y:S01]  /*0120*/  LDG.E.64 R2, desc[UR4][R2.64] ;  /* 0x0000000402027981 */ /* 0x002ee2000c1e1b00 */
[----:B--2---:R-:W-:-:S05]  /*0130*/  IMAD.WIDE.U32 R4, R7, 0x8, R4 ;  /* 0x0000000807047825 */ /* 0x004fca00078e0004 */
[----:B------:R-:W3:Y:S02]  /*0140*/  LDG.E.64 R6, desc[UR4][R4.64] ;  /* 0x0000000404067981 */ /* 0x000ee4000c1e1b00 */
[----:B---3--:R-:W-:-:S04]  /*0150*/  ISETP.GT.U32.AND P0, PT, R2, R6, PT ;  /* 0x000000060200720c */ /* 0x008fc80003f04070 */
[----:B------:R-:W-:-:S13]  /*0160*/  ISETP.GT.AND.EX P0, PT, R3, R7, PT, P0 ;  /* 0x000000070300720c */ /* 0x000fda0003f04300 */
[----:B------:R-:W-:Y:S05]  /*0170*/  @!P0 EXIT ;  /* 0x000000000000894d */ /* 0x000fea0003800000 */
[----:B------:R-:W-:Y:S01]  /*0180*/  STG.E.64 desc[UR4][R4.64], R2 ;  /* 0x0000000204007986 */ /* 0x000fe2000c101b04 */
[----:B------:R-:W-:Y:S05]  /*0190*/  EXIT ;  /* 0x000000000000794d */ /* 0x000fea0003800000 */
.L_x_1:
        /* <DEDUP_REMOVED lines=14> */
.L_x_4:


//--------------------- .text._Z24CalculateHadamardProductPlS_i --------------------------
	.section	.text._Z24CalculateHadamardProductPlS_i,"ax",@progbits
	.align	128
        .global         _Z24CalculateHadamardProductPlS_i
        .type           _Z24CalculateHadamardProductPlS_i,@function
        .size           _Z24CalculateHadamardProductPlS_i,(.L_x_5 - _Z24CalculateHadamardProductPlS_i)
        .other          _Z24CalculateHadamardProductPlS_i,@"STO_CUDA_ENTRY STV_DEFAULT"
_Z24CalculateHadamardProductPlS_i:
.text._Z24CalculateHadamardProductPlS_i:
[----:B------:R-:W-:Y:S01]  /*0000*/  LDC R1, c[0x0][0x37c] ;  /* 0x0000df00ff017b82 */ /* 0x000fe20000000800 */
[----:B------:R-:W0:Y:S01]  /*0010*/  LDCU UR7, c[0x0][0x390] ;  /* 0x00007200ff0777ac */ /* 0x000e220008000800 */
[----:B------:R-:W1:Y:S06]  /*0020*/  S2R R5, SR_TID.X ;  /* 0x0000000000057919 */ /* 0x000e6c0000002100 */
[----:B------:R-:W1:Y:S01]  /*0030*/  S2UR UR6, SR_CTAID.X ;  /* 0x00000000000679c3 */ /* 0x000e620000002500 */
[----:B------:R-:W2:Y:S01]  /*0040*/  LDCU UR4, c[0x0][0x360] ;  /* 0x00006c00ff0477ac */ /* 0x000ea20008000800 */
[----:B------:R-:W2:Y:S06]  /*0050*/  LDCU UR5, c[0x0][0x364] ;  /* 0x00006c80ff0577ac */ /* 0x000eac0008000800 */
[----:B------:R-:W3:Y:S01]  /*0060*/  LDC R4, c[0x0][0x368] ;  /* 0x0000da00ff047b82 */ /* 0x000ee20000000800 */
[----:B0-----:R-:W0:Y:S01]  /*0070*/  I2F.U32.RP R0, UR7 ;  /* 0x0000000700007d06 */ /* 0x001e220008209000 */
[----:B------:R-:W-:Y:S01]  /*0080*/  ISETP.NE.U32.AND P2, PT, RZ, UR7, PT ;  /* 0x00000007ff007c0c */ /* 0x000fe2000bf45070 */
[----:B--2---:R-:W-:-:S06]  /*0090*/  UIMAD UR4, UR4, UR5, URZ ;  /* 0x00000005040472a4 */ /* 0x004fcc000f8e02ff */
[----:B0-----:R-:W0:Y:S02]  /*00a0*/  MUFU.RCP R0, R0 ;  /* 0x0000000000007308 */ /* 0x001e240000001000 */
[----:B0-----:R-:W-:Y:S01]  /*00b0*/  IADD3 R2, PT, PT, R0, 0xffffffe, RZ ;  /* 0x0ffffffe00027810 */ /* 0x001fe20007ffe0ff */
[----:B---3--:R-:W-:Y:S01]  /*00c0*/  IMAD R0, R4, UR4, RZ ;  /* 0x0000000404007c24 */ /* 0x008fe2000f8e02ff */
[----:B------:R-:W-:-:S04]  /*00d0*/  UIMAD UR4, UR7, UR7, URZ ;  /* 0x00000007070472a4 */ /* 0x000fc8000f8e02ff */
[----:B------:R0:W2:Y:S01]  /*00e0*/  F2I.FTZ.U32.TRUNC.NTZ R3, R2 ;  /* 0x0000000200037305 */ /* 0x0000a2000021f000 */
[----:B-1----:R-:W-:-:S05]  /*00f0*/  IMAD R5, R0, UR6, R5 ;  /* 0x0000000600057c24 */ /* 0x002fca000f8e0205 */
[----:B------:R-:W-:Y:S01]  /*0100*/  ISETP.GE.U32.AND P3, PT, R5, UR4, PT ;  /* 0x0000000405007c0c */ /* 0x000fe2000bf66070 */
[----:B0-----:R-:W-:Y:S01]  /*0110*/  HFMA2 R2, -RZ, RZ, 0, 0 ;  /* 0x00000000ff027431 */ /* 0x001fe200000001ff */
[----:B--2---:R-:W-:-:S05]  /*0120*/  IADD3 R7, PT, PT, RZ, -R3, RZ ;  /* 0x80000003ff077210 */ /* 0x004fca0007ffe0ff */
[----:B------:R-:W-:-:S04]  /*0130*/  IMAD R7, R7, UR7, RZ ;  /* 0x0000000707077c24 */ /* 0x000fc8000f8e02ff */
[----:B------:R-:W-:-:S06]  /*0140*/  IMAD.HI.U32 R4, R3, R7, R2 ;  /* 0x0000000703047227 */ /* 0x000fcc00078e0002 */
[----:B------:R-:W-:-:S05]  /*0150*/  IMAD.HI.U32 R4, R4, R5, RZ ;  /* 0x0000000504047227 */ /* 0x000fca00078e00ff */
[----:B------:R-:W-:-:S05]  /*0160*/  IADD3 R0, PT, PT, -R4, RZ, RZ ;  /* 0x000000ff04007210 */ /* 0x000fca0007ffe1ff */
[----:B------:R-:W-:-:S05]  /*0170*/  IMAD R0, R0, UR7, R5 ;  /* 0x0000000700007c24 */ /* 0x000fca000f8e0205 */
[----:B------:R-:W-:-:S13]  /*0180*/  ISETP.GE.U32.AND P0, PT, R0, UR7, PT ;  /* 0x0000000700007c0c */ /* 0x000fda000bf06070 */
[----:B------:R-:W-:Y:S02]  /*0190*/  @P0 IADD3 R0, PT, PT, R0, -UR7, RZ ;  /* 0x8000000700000c10 */ /* 0x000fe4000fffe0ff */
[----:B------:R-:W-:Y:S02]  /*01a0*/  @P0 IADD3 R4, PT, PT, R4, 0x1, RZ ;  /* 0x0000000104040810 */ /* 0x000fe40007ffe0ff */
[----:B------:R-:W-:-:S13]  /*01b0*/  ISETP.GE.U32.AND P1, PT, R0, UR7, PT ;  /* 0x0000000700007c0c */ /* 0x000fda000bf26070 */
[----:B------:R-:W-:Y:S02]  /*01c0*/  @P1 IADD3 R4, PT, PT, R4, 0x1, RZ ;  /* 0x0000000104041810 */ /* 0x000fe40007ffe0ff */
[----:B------:R-:W-:Y:S01]  /*01d0*/  @!P2 LOP3.LUT R4, RZ, UR7, RZ, 0x33, !PT ;  /* 0x00000007ff04ac12 */ /* 0x000fe2000f8e33ff */
[----:B------:R-:W-:Y:S06]  /*01e0*/  @P3 EXIT ;  /* 0x000000000000394d */ /* 0x000fec0003800000 */
[----:B------:R-:W0:Y:S01]  /*01f0*/  LDC.64 R6, c[0x0][0x388] ;  /* 0x0000e200ff067b82 */ /* 0x000e220000000a00 */
[----:B------:R-:W-:Y:S01]  /*0200*/  IADD3 R0, PT, PT, -R4, RZ, RZ ;  /* 0x000000ff04007210 */ /* 0x000fe20007ffe1ff */
[----:B------:R-:W1:Y:S04]  /*0210*/  LDCU.64 UR4, c[0x0][0x358] ;  /* 0x00006b00ff0477ac */ /* 0x000e680008000a00 */
[----:B------:R-:W-:Y:S02]  /*0220*/  IMAD R9, R0, UR7, R5 ;  /* 0x0000000700097c24 */ /* 0x000fe4000f8e0205 */
[----:B------:R-:W2:Y:S02]  /*0230*/  LDC.64 R2, c[0x0][0x380] ;  /* 0x0000e000ff027b82 */ /* 0x000ea40000000a00 */
[----:B------:R-:W-:-:S04]  /*0240*/  IMAD R9, R9, UR7, R4 ;  /* 0x0000000709097c24 */ /* 0x000fc8000f8e0204 */
[----:B0-----:R-:W-:-:S06]  /*0250*/  IMAD.WIDE.U32 R6, R9, 0x8, R6 ;  /* 0x0000000809067825 */ /* 0x001fcc00078e0006 */
[----:B-1----:R-:W3:Y:S01]  /*0260*/  LDG.E.64 R6, desc[UR4][R6.64] ;  /* 0x0000000406067981 */ /* 0x002ee2000c1e1b00 */
[----:B--2---:R-:W-:-:S05]  /*0270*/  IMAD.WIDE.U32 R2, R5, 0x8, R2 ;  /* 0x0000000805027825 */ /* 0x004fca00078e0002 */
[----:B------:R-:W3:Y:S02]  /*0280*/  LDG.E.64 R4, desc[UR4][R2.64] ;  /* 0x0000000402047981 */ /* 0x000ee4000c1e1b00 */
[-C--:B---3--:R-:W-:Y:S02]  /*0290*/  IMAD R11, R7, R4.reuse, RZ ;  /* 0x00000004070b7224 */ /* 0x088fe400078e02ff */
[----:B------:R-:W-:-:S04]  /*02a0*/  IMAD.WIDE.U32 R8, R6, R4, RZ ;  /* 0x0000000406087225 */ /* 0x000fc800078e00ff */
[----:B------:R-:W-:-:S05]  /*02b0*/  IMAD R11, R5, R6, R11 ;  /* 0x00000006050b7224 */ /* 0x000fca00078e020b */
[----:B------:R-:W-:-:S05]  /*02c0*/  IADD3 R9, PT, PT, R9, R11, RZ ;  /* 0x0000000b09097210 */ /* 0x000fca0007ffe0ff */
[----:B------:R-:W-:Y:S01]  /*02d0*/  STG.E.64 desc[UR4][R2.64], R8 ;  /* 0x0000000802007986 */ /* 0x000fe2000c101b04 */
[----:B------:R-:W-:Y:S05]  /*02e0*/  EXIT ;  /* 0x000000000000794d */ /* 0x000fea0003800000 */
.L_x_2:
        /* <DEDUP_REMOVED lines=9> */
.L_x_5:


//--------------------- .nv.shared.reserved.0     --------------------------
	.section	.nv.shared.reserved.0,"aw",@nobits
	.weak		__nv_reservedSMEM_offset_0_alias
	.size		__nv_reservedSMEM_offset_0_alias, 0, 64
	.other		__nv_reservedSMEM_offset_0_alias,@"STO_CUDA_RESERVED_SHARED STV_DEFAULT"
__nv_reservedSMEM_offset_0_alias:
	.zero		0
	.zero		64


//--------------------- .nv.constant0._Z20CalculateFinalMatrixPlS_i --------------------------
	.section	.nv.constant0._Z20CalculateFinalMatrixPlS_i,"a",@progbits
	.sectionflags	@""
	.align	4
.nv.constant0._Z20CalculateFinalMatrixPlS_i:
	.zero		916


//--------------------- .nv.constant0._Z16FindWeightMatrixPlS_i --------------------------
	.section	.nv.constant0._Z16FindWeightMatrixPlS_i,"a",@progbits
	.sectionflags	@""
	.align	4
.nv.constant0._Z16FindWeightMatrixPlS_i:
	.zero		916


//--------------------- .nv.constant0._Z24CalculateHadamardProductPlS_i --------------------------
	.section	.nv.constant0._Z24CalculateHadamardProductPlS_i,"a",@progbits
	.sectionflags	@""
	.align	4
.nv.constant0._Z24CalculateHadamardProductPlS_i:
	.zero		916


//--------------------- SYMBOLS --------------------------

	.type		.nv.reservedSmem.offset0,@object
	.size		.nv.reservedSmem.offset0,0x4
